//
// Generated by NVIDIA NVVM Compiler
//
// Compiler Build ID: CL-36424714
// Cuda compilation tools, release 13.0, V13.0.88
// Based on NVVM 20.0.0
//

.version 9.0
.target sm_100
.address_size 64

	// .globl	_Z14accuracy_scorePfS_S_ii
.extern .func  (.param .b32 func_retval0) vprintf
(
	.param .b64 vprintf_param_0,
	.param .b64 vprintf_param_1
)
;
.global .align 1 .b8 $str[4] = {37, 102, 10};

.visible .entry _Z14accuracy_scorePfS_S_ii(
	.param .u64 .ptr .align 1 _Z14accuracy_scorePfS_S_ii_param_0,
	.param .u64 .ptr .align 1 _Z14accuracy_scorePfS_S_ii_param_1,
	.param .u64 .ptr .align 1 _Z14accuracy_scorePfS_S_ii_param_2,
	.param .u32 _Z14accuracy_scorePfS_S_ii_param_3,
	.param .u32 _Z14accuracy_scorePfS_S_ii_param_4
)
{
	.local .align 8 .b8 	__local_depot0[8];
	.reg .b64 	%SP;
	.reg .b64 	%SPL;
	.reg .pred 	%p<3>;
	.reg .b32 	%r<15>;
	.reg .b32 	%f<7>;
	.reg .b64 	%rd<17>;
	.reg .b64 	%fd<2>;

	mov.u64 	%SPL, __local_depot0;
	cvta.local.u64 	%SP, %SPL;
	ld.param.u64 	%rd1, [_Z14accuracy_scorePfS_S_ii_param_0];
	ld.param.u64 	%rd2, [_Z14accuracy_scorePfS_S_ii_param_1];
	ld.param.u64 	%rd3, [_Z14accuracy_scorePfS_S_ii_param_2];
	ld.param.u32 	%r4, [_Z14accuracy_scorePfS_S_ii_param_3];
	ld.param.u32 	%r5, [_Z14accuracy_scorePfS_S_ii_param_4];
	mov.u32 	%r6, %tid.x;
	mov.u32 	%r7, %ctaid.x;
	mov.u32 	%r8, %ntid.x;
	mad.lo.s32 	%r1, %r7, %r8, %r6;
	mov.u32 	%r9, %tid.y;
	mov.u32 	%r10, %ctaid.y;
	mov.u32 	%r11, %ntid.y;
	mad.lo.s32 	%r2, %r10, %r11, %r9;
	mad.lo.s32 	%r3, %r4, %r2, %r1;
	mul.lo.s32 	%r12, %r5, %r4;
	setp.ge.u32 	%p1, %r3, %r12;
	@%p1 bra 	$L__BB0_3;
	cvta.to.global.u64 	%rd4, %rd2;
	cvta.to.global.u64 	%rd5, %rd1;
	mul.wide.u32 	%rd6, %r3, 4;
	add.s64 	%rd7, %rd4, %rd6;
	ld.global.f32 	%f1, [%rd7];
	mul.wide.u32 	%rd8, %r1, 4;
	add.s64 	%rd9, %rd5, %rd8;
	ld.global.f32 	%f2, [%rd9];
	setp.neu.f32 	%p2, %f1, %f2;
	@%p2 bra 	$L__BB0_3;
	cvt.rn.f32.s32 	%f3, %r4;
	rcp.rn.f32 	%f4, %f3;
	cvta.to.global.u64 	%rd10, %rd3;
	mul.wide.u32 	%rd11, %r2, 4;
	add.s64 	%rd12, %rd10, %rd11;
	atom.global.add.f32 	%f5, [%rd12], %f4;
	ld.global.f32 	%f6, [%rd12];
	cvt.f64.f32 	%fd1, %f6;
	add.u64 	%rd13, %SP, 0;
	add.u64 	%rd14, %SPL, 0;
	st.local.f64 	[%rd14], %fd1;
	mov.u64 	%rd15, $str;
	cvta.global.u64 	%rd16, %rd15;
	{ // callseq 0, 0
	.param .b64 param0;
	st.param.b64 	[param0], %rd16;
	.param .b64 param1;
	st.param.b64 	[param1], %rd13;
	.param .b32 retval0;
	call.uni (retval0), 
	vprintf, 
	(
	param0, 
	param1
	);
	ld.param.b32 	%r13, [retval0];
	} // callseq 0
$L__BB0_3:
	ret;

}


// ===== COMPILED SASS (sm_100) =====

	.target	sm_100

	.elftype	@"ET_EXEC"


//--------------------- .note.nv.tkinfo           --------------------------
	.section	.note.nv.tkinfo,"",@"SHT_NOTE"
	.sectionflags	@"SHF_NOTE_NV_TKINFO"
	.tkinfo
        /*0018*/ 	.word	0x00000002
        /*0030*/ 	.string	""
        /*0030*/ 	.string	"ptxas"
        /*0030*/ 	.string	"Cuda compilation tools, release 13.0, V13.0.88"
        /*0030*/ 	.string	"Build cuda_13.0.r13.0/compiler.36424714_0"
        /*0030*/ 	.string	"-arch sm_100 -m 64 "



//--------------------- .note.nv.cuinfo           --------------------------
	.section	.note.nv.cuinfo,"",@"SHT_NOTE"
	.sectionflags	@"SHF_NOTE_NV_CUINFO"
        /*0018*/ 	.short	0x0002
        /*001a*/ 	.short	0x0064
        /*001c*/ 	.short	0x0082
	.zero		2


//--------------------- .nv.info                  --------------------------
	.section	.nv.info,"",@"SHT_CUDA_INFO"
	.align	4


	//----- nvinfo : EIATTR_REGCOUNT
	.align		4
        /*0000*/ 	.byte	0x04, 0x2f
        /*0002*/ 	.short	(.L_2 - .L_1)
	.align		4
.L_1:
        /*0004*/ 	.word	index@(_Z14accuracy_scorePfS_S_ii)
        /*0008*/ 	.word	0x00000018


	//----- nvinfo : EIATTR_FRAME_SIZE
	.align		4
.L_2:
        /*000c*/ 	.byte	0x04, 0x11
        /*000e*/ 	.short	(.L_4 - .L_3)
	.align		4
.L_3:
        /*0010*/ 	.word	index@($__internal_0_$__cuda_sm20_rcp_rn_f32_slowpath)
        /*0014*/ 	.word	0x00000008


	//----- nvinfo : EIATTR_FRAME_SIZE
	.align		4
.L_4:
        /*0018*/ 	.byte	0x04, 0x11
        /*001a*/ 	.short	(.L_6 - .L_5)
	.align		4
.L_5:
        /*001c*/ 	.word	index@(_Z14accuracy_scorePfS_S_ii)
        /*0020*/ 	.word	0x00000008


	//----- nvinfo : EIATTR_MIN_STACK_SIZE
	.align		4
.L_6:
        /*0024*/ 	.byte	0x04, 0x12
        /*0026*/ 	.short	(.L_8 - .L_7)
	.align		4
.L_7:
        /*0028*/ 	.word	index@(_Z14accuracy_scorePfS_S_ii)
        /*002c*/ 	.word	0x00000008
.L_8:


//--------------------- .nv.compat                --------------------------
	.section	.nv.compat,"",@"SHT_CUDA_COMPAT_INFO"
	.align	4
        /*0000*/ 	.byte	0x02, 0x09, 0x00, 0x00, 0x02, 0x02, 0x01, 0x00, 0x02, 0x05, 0x05, 0x00, 0x03, 0x07, 0x01, 0x01
        /*0010*/ 	.byte	0x02, 0x03, 0x00, 0x00, 0x02, 0x06, 0x01, 0x00, 0x04, 0x0b, 0x08, 0x00, 0x09, 0x00, 0x00, 0x00
        /*0020*/ 	.byte	0x00, 0x00, 0x00, 0x00


//--------------------- .nv.info._Z14accuracy_scorePfS_S_ii --------------------------
	.section	.nv.info._Z14accuracy_scorePfS_S_ii,"",@"SHT_CUDA_INFO"
	.sectionflags	@""
	.align	4


	//----- nvinfo : EIATTR_CUDA_API_VERSION
	.align		4
        /*0000*/ 	.byte	0x04, 0x37
        /*0002*/ 	.short	(.L_10 - .L_9)
.L_9:
        /*0004*/ 	.word	0x00000082


	//----- nvinfo : EIATTR_KPARAM_INFO
	.align		4
.L_10:
        /*0008*/ 	.byte	0x04, 0x17
        /*000a*/ 	.short	(.L_12 - .L_11)
.L_11:
        /*000c*/ 	.word	0x00000000
        /*0010*/ 	.short	0x0004
        /*0012*/ 	.short	0x001c
        /*0014*/ 	.byte	0x00, 0xf0, 0x11, 0x00


	//----- nvinfo : EIATTR_KPARAM_INFO
	.align		4
.L_12:
        /*0018*/ 	.byte	0x04, 0x17
        /*001a*/ 	.short	(.L_14 - .L_13)
.L_13:
        /*001c*/ 	.word	0x00000000
        /*0020*/ 	.short	0x0003
        /*0022*/ 	.short	0x0018
        /*0024*/ 	.byte	0x00, 0xf0, 0x11, 0x00


	//----- nvinfo : EIATTR_KPARAM_INFO
	.align		4
.L_14:
        /*0028*/ 	.byte	0x04, 0x17
        /*002a*/ 	.short	(.L_16 - .L_15)
.L_15:
        /*002c*/ 	.word	0x00000000
        /*0030*/ 	.short	0x0002
        /*0032*/ 	.short	0x0010
        /*0034*/ 	.byte	0x00, 0xf5, 0x21, 0x00


	//----- nvinfo : EIATTR_KPARAM_INFO
	.align		4
.L_16:
        /*0038*/ 	.byte	0x04, 0x17
        /*003a*/ 	.short	(.L_18 - .L_17)
.L_17:
        /*003c*/ 	.word	0x00000000
        /*0040*/ 	.short	0x0001
        /*0042*/ 	.short	0x0008
        /*0044*/ 	.byte	0x00, 0xf5, 0x21, 0x00


	//----- nvinfo : EIATTR_KPARAM_INFO
	.align		4
.L_18:
        /*0048*/ 	.byte	0x04, 0x17
        /*004a*/ 	.short	(.L_20 - .L_19)
.L_19:
        /*004c*/ 	.word	0x00000000
        /*0050*/ 	.short	0x0000
        /*0052*/ 	.short	0x0000
        /*0054*/ 	.byte	0x00, 0xf5, 0x21, 0x00


	//----- nvinfo : EIATTR_SPARSE_MMA_MASK
	.align		4
.L_20:
        /*0058*/ 	.byte	0x03, 0x50
        /*005a*/ 	.short	0x0000


	//----- nvinfo : EIATTR_MAXREG_COUNT
	.align		4
        /*005c*/ 	.byte	0x03, 0x1b
        /*005e*/ 	.short	0x00ff


	//----- nvinfo : EIATTR_EXTERNS
	.align		4
        /*0060*/ 	.byte	0x04, 0x0f
        /*0062*/ 	.short	(.L_22 - .L_21)


	//   ....[0]....
	.align		4
.L_21:
        /*0064*/ 	.word	index@(vprintf)


	//----- nvinfo : EIATTR_MERCURY_ISA_VERSION
	.align		4
.L_22:
        /*0068*/ 	.byte	0x03, 0x5f
        /*006a*/ 	.short	0x0101


	//----- nvinfo : EIATTR_VRC_CTA_INIT_COUNT
	.align		4
        /*006c*/ 	.byte	0x02, 0x4a
	.zero		1
	.zero		1


	//----- nvinfo : EIATTR_SYSCALL_OFFSETS
	.align		4
        /*0070*/ 	.byte	0x04, 0x46
        /*0072*/ 	.short	(.L_24 - .L_23)


	//   ....[0]....
.L_23:
        /*0074*/ 	.word	0x00000350


	//----- nvinfo : EIATTR_EXIT_INSTR_OFFSETS
	.align		4
.L_24:
        /*0078*/ 	.byte	0x04, 0x1c
        /*007a*/ 	.short	(.L_26 - .L_25)


	//   ....[0]....
.L_25:
        /*007c*/ 	.word	0x00000120


	//   ....[1]....
        /*0080*/ 	.word	0x000001b0


	//   ....[2]....
        /*0084*/ 	.word	0x00000360


	//----- nvinfo : EIATTR_CRS_STACK_SIZE
	.align		4
.L_26:
        /*0088*/ 	.byte	0x04, 0x1e
        /*008a*/ 	.short	(.L_28 - .L_27)
.L_27:
        /*008c*/ 	.word	0x00000000


	//----- nvinfo : EIATTR_CBANK_PARAM_SIZE
	.align		4
.L_28:
        /*0090*/ 	.byte	0x03, 0x19
        /*0092*/ 	.short	0x0020


	//----- nvinfo : EIATTR_PARAM_CBANK
	.align		4
        /*0094*/ 	.byte	0x04, 0x0a
        /*0096*/ 	.short	(.L_30 - .L_29)
	.align		4
.L_29:
        /*0098*/ 	.word	index@(.nv.constant0._Z14accuracy_scorePfS_S_ii)
        /*009c*/ 	.short	0x0380
        /*009e*/ 	.short	0x0020


	//----- nvinfo : EIATTR_SW_WAR
	.align		4
.L_30:
        /*00a0*/ 	.byte	0x04, 0x36
        /*00a2*/ 	.short	(.L_32 - .L_31)
.L_31:
        /*00a4*/ 	.word	0x00000008
.L_32:


//--------------------- .nv.callgraph             --------------------------
	.section	.nv.callgraph,"",@"SHT_CUDA_CALLGRAPH"
	.align	4
	.sectionentsize	8
	.align		4
        /*0000*/ 	.word	0x00000000
	.align		4
        /*0004*/ 	.word	0xffffffff
	.align		4
        /*0008*/ 	.word	index@(_Z14accuracy_scorePfS_S_ii)
	.align		4
        /*000c*/ 	.word	index@(vprintf)
	.align		4
        /*0010*/ 	.word	0x00000000
	.align		4
        /*0014*/ 	.word	0xfffffffe
	.align		4
        /*0018*/ 	.word	0x00000000
	.align		4
        /*001c*/ 	.word	0xfffffffd
	.align		4
        /*0020*/ 	.word	0x00000000
	.align		4
        /*0024*/ 	.word	0xfffffffc


//--------------------- .nv.constant4             --------------------------
	.section	.nv.constant4,"a",@progbits
	.align	8
	.align		8
.nv.constant4:
        /*0000*/ 	.dword	vprintf
	.align		8
        /*0008*/ 	.dword	$str


//--------------------- .text._Z14accuracy_scorePfS_S_ii --------------------------
	.section	.text._Z14accuracy_scorePfS_S_ii,"ax",@progbits
	.align	128
        .global         _Z14accuracy_scorePfS_S_ii
        .type           _Z14accuracy_scorePfS_S_ii,@function
        .size           _Z14accuracy_scorePfS_S_ii,(.L_x_7 - _Z14accuracy_scorePfS_S_ii)
        .other          _Z14accuracy_scorePfS_S_ii,@"STO_CUDA_ENTRY STV_DEFAULT"
_Z14accuracy_scorePfS_S_ii:
.text._Z14accuracy_scorePfS_S_ii:
[----:B------:R-:W0:Y:S01]  /*0000*/  LDC R1, c[0x0][0x37c] ;  /* 0x0000df00ff017b82 */ /* 0x000e220000000800 */
[----:B------:R-:W1:Y:S01]  /*0010*/  S2R R3, SR_TID.X ;  /* 0x0000000000037919 */ /* 0x000e620000002100 */
[----:B------:R-:W2:Y:S06]  /*0020*/  LDCU UR6, c[0x0][0x2fc] ;  /* 0x00005f80ff0677ac */ /* 0x000eac0008000800 */
[----:B------:R-:W1:Y:S01]  /*0030*/  LDC R0, c[0x0][0x360] ;  /* 0x0000d800ff007b82 */ /* 0x000e620000000800 */
[----:B0-----:R-:W-:Y:S01]  /*0040*/  VIADD R1, R1, 0xfffffff8 ;  /* 0xfffffff801017836 */ /* 0x001fe20000000000 */
[----:B------:R-:W0:Y:S01]  /*0050*/  S2R R2, SR_TID.Y ;  /* 0x0000000000027919 */ /* 0x000e220000002200 */
[----:B------:R-:W3:Y:S01]  /*0060*/  LDCU.64 UR8, c[0x0][0x398] ;  /* 0x00007300ff0877ac */ /* 0x000ee20008000a00 */
[----:B------:R-:W4:Y:S04]  /*0070*/  LDCU UR5, c[0x0][0x2f8] ;  /* 0x00005f00ff0577ac */ /* 0x000f280008000800 */
[----:B------:R-:W1:Y:S08]  /*0080*/  S2UR UR4, SR_CTAID.X ;  /* 0x00000000000479c3 */ /* 0x000e700000002500 */
[----:B------:R-:W0:Y:S08]  /*0090*/  S2UR UR7, SR_CTAID.Y ;  /* 0x00000000000779c3 */ /* 0x000e300000002600 */
[----:B------:R-:W0:Y:S01]  /*00a0*/  LDC R5, c[0x0][0x364] ;  /* 0x0000d900ff057b82 */ /* 0x000e220000000800 */
[----:B----4-:R-:W-:-:S05]  /*00b0*/  IADD3 R6, P1, PT, R1, UR5, RZ ;  /* 0x0000000501067c10 */ /* 0x010fca000ff3e0ff */
[----:B--2---:R-:W-:Y:S02]  /*00c0*/  IMAD.X R7, RZ, RZ, UR6, P1 ;  /* 0x00000006ff077e24 */ /* 0x004fe400088e06ff */
[----:B-1----:R-:W-:Y:S01]  /*00d0*/  IMAD R3, R0, UR4, R3 ;  /* 0x0000000400037c24 */ /* 0x002fe2000f8e0203 */
[----:B---3--:R-:W-:Y:S01]  /*00e0*/  UIMAD UR4, UR8, UR9, URZ ;  /* 0x00000009080472a4 */ /* 0x008fe2000f8e02ff */
[----:B0-----:R-:W-:-:S04]  /*00f0*/  IMAD R2, R5, UR7, R2 ;  /* 0x0000000705027c24 */ /* 0x001fc8000f8e0202 */
[----:B------:R-:W-:-:S05]  /*0100*/  IMAD R11, R2, UR8, R3 ;  /* 0x00000008020b7c24 */ /* 0x000fca000f8e0203 */
[----:B------:R-:W-:-:S13]  /*0110*/  ISETP.GE.U32.AND P0, PT, R11, UR4, PT ;  /* 0x000000040b007c0c */ /* 0x000fda000bf06070 */
[----:B------:R-:W-:Y:S05]  /*0120*/  @P0 EXIT ;  /* 0x000000000000094d */ /* 0x000fea0003800000 */
[----:B------:R-:W0:Y:S01]  /*0130*/  LDC.64 R4, c[0x0][0x388] ;  /* 0x0000e200ff047b82 */ /* 0x000e220000000a00 */
[----:B------:R-:W1:Y:S07]  /*0140*/  LDCU.64 UR4, c[0x0][0x358] ;  /* 0x00006b00ff0477ac */ /* 0x000e6e0008000a00 */
[----:B------:R-:W2:Y:S01]  /*0150*/  LDC.64 R8, c[0x0][0x380] ;  /* 0x0000e000ff087b82 */ /* 0x000ea20000000a00 */
[----:B0-----:R-:W-:-:S06]  /*0160*/  IMAD.WIDE.U32 R4, R11, 0x4, R4 ;  /* 0x000000040b047825 */ /* 0x001fcc00078e0004 */
[----:B-1----:R-:W3:Y:S01]  /*0170*/  LDG.E R4, desc[UR4][R4.64] ;  /* 0x0000000404047981 */ /* 0x002ee2000c1e1900 */
[----:B--2---:R-:W-:-:S06]  /*0180*/  IMAD.WIDE.U32 R8, R3, 0x4, R8 ;  /* 0x0000000403087825 */ /* 0x004fcc00078e0008 */
[----:B------:R-:W3:Y:S02]  /*0190*/  LDG.E R9, desc[UR4][R8.64] ;  /* 0x0000000408097981 */ /* 0x000ee4000c1e1900 */
[----:B---3--:R-:W-:-:S13]  /*01a0*/  FSETP.NEU.AND P0, PT, R4, R9, PT ;  /* 0x000000090400720b */ /* 0x008fda0003f0d000 */
[----:B------:R-:W-:Y:S05]  /*01b0*/  @P0 EXIT ;  /* 0x000000000000094d */ /* 0x000fea0003800000 */
[----:B------:R-:W-:-:S05]  /*01c0*/  I2FP.F32.S32 R0, UR8 ;  /* 0x0000000800007c45 */ /* 0x000fca0008201400 */
[----:B------:R-:W-:-:S05]  /*01d0*/  VIADD R3, R0, 0x1800000 ;  /* 0x0180000000037836 */ /* 0x000fca0000000000 */
[----:B------:R-:W-:-:S04]  /*01e0*/  LOP3.LUT R3, R3, 0x7f800000, RZ, 0xc0, !PT ;  /* 0x7f80000003037812 */ /* 0x000fc800078ec0ff */
[----:B------:R-:W-:-:S13]  /*01f0*/  ISETP.GT.U32.AND P0, PT, R3, 0x1ffffff, PT ;  /* 0x01ffffff0300780c */ /* 0x000fda0003f04070 */
[----:B------:R-:W-:Y:S05]  /*0200*/  @P0 BRA `(.L_x_0) ;  /* 0x0000000000100947 */ /* 0x000fea0003800000 */
[----:B------:R-:W-:-:S07]  /*0210*/  MOV R4, 0x230 ;  /* 0x0000023000047802 */ /* 0x000fce0000000f00 */
[----:B------:R-:W-:Y:S05]  /*0220*/  CALL.REL.NOINC `($__internal_0_$__cuda_sm20_rcp_rn_f32_slowpath) ;  /* 0x0000000000507944 */ /* 0x000fea0003c00000 */
[----:B------:R-:W-:Y:S01]  /*0230*/  IMAD.MOV.U32 R0, RZ, RZ, R3 ;  /* 0x000000ffff007224 */ /* 0x000fe200078e0003 */
[----:B------:R-:W-:Y:S06]  /*0240*/  BRA `(.L_x_1) ;  /* 0x0000000000107947 */ /* 0x000fec0003800000 */
.L_x_0:
[----:B------:R-:W0:Y:S02]  /*0250*/  MUFU.RCP R3, R0 ;  /* 0x0000000000037308 */ /* 0x000e240000001000 */
[----:B0-----:R-:W-:-:S04]  /*0260*/  FFMA R4, R0, R3, -1 ;  /* 0xbf80000000047423 */ /* 0x001fc80000000003 */
[----:B------:R-:W-:-:S04]  /*0270*/  FADD.FTZ R4, -R4, -RZ ;  /* 0x800000ff04047221 */ /* 0x000fc80000010100 */
[----:B------:R-:W-:-:S07]  /*0280*/  FFMA R0, R3, R4, R3 ;  /* 0x0000000403007223 */ /* 0x000fce0000000003 */
.L_x_1:
[----:B------:R-:W0:Y:S02]  /*0290*/  LDC.64 R4, c[0x0][0x390] ;  /* 0x0000e400ff047b82 */ /* 0x000e240000000a00 */
[----:B0-----:R-:W-:-:S05]  /*02a0*/  IMAD.WIDE.U32 R2, R2, 0x4, R4 ;  /* 0x0000000402027825 */ /* 0x001fca00078e0004 */
[----:B------:R0:W-:Y:S04]  /*02b0*/  REDG.E.ADD.F32.FTZ.RN.STRONG.GPU desc[UR4][R2.64], R0 ;  /* 0x00000000020079a6 */ /* 0x0001e8000c12f304 */
[----:B------:R-:W2:Y:S01]  /*02c0*/  LDG.E R8, desc[UR4][R2.64] ;  /* 0x0000000402087981 */ /* 0x000ea2000c1e1900 */
[----:B------:R-:W-:Y:S01]  /*02d0*/  MOV R10, 0x0 ;  /* 0x00000000000a7802 */ /* 0x000fe20000000f00 */
[----:B------:R-:W1:Y:S05]  /*02e0*/  LDCU.64 UR4, c[0x4][0x8] ;  /* 0x01000100ff0477ac */ /* 0x000e6a0008000a00 */
[----:B------:R-:W3:Y:S01]  /*02f0*/  LDC.64 R10, c[0x4][R10] ;  /* 0x010000000a0a7b82 */ /* 0x000ee20000000a00 */
[----:B-1----:R-:W-:Y:S01]  /*0300*/  IMAD.U32 R4, RZ, RZ, UR4 ;  /* 0x00000004ff047e24 */ /* 0x002fe2000f8e00ff */
[----:B------:R-:W-:Y:S01]  /*0310*/  MOV R5, UR5 ;  /* 0x0000000500057c02 */ /* 0x000fe20008000f00 */
[----:B--2---:R-:W1:Y:S02]  /*0320*/  F2F.F64.F32 R8, R8 ;  /* 0x0000000800087310 */ /* 0x004e640000201800 */
[----:B-1-3--:R0:W-:Y:S04]  /*0330*/  STL.64 [R1], R8 ;  /* 0x0000000801007387 */ /* 0x00a1e80000100a00 */
[----:B------:R-:W-:-:S07]  /*0340*/  LEPC R20, `(.L_x_2) ;  /* 0x000000001014794e */ /* 0x000fce0000000000 */
[----:B0-----:R-:W-:Y:S05]  /*0350*/  CALL.ABS.NOINC R10 ;  /* 0x000000000a007343 */ /* 0x001fea0003c00000 */
.L_x_2:
[----:B------:R-:W-:Y:S05]  /*0360*/  EXIT ;  /* 0x000000000000794d */ /* 0x000fea0003800000 */
        .weak           $__internal_0_$__cuda_sm20_rcp_rn_f32_slowpath
        .type           $__internal_0_$__cuda_sm20_rcp_rn_f32_slowpath,@function
        .size           $__internal_0_$__cuda_sm20_rcp_rn_f32_slowpath,(.L_x_7 - $__internal_0_$__cuda_sm20_rcp_rn_f32_slowpath)
$__internal_0_$__cuda_sm20_rcp_rn_f32_slowpath:
[----:B------:R-:W-:-:S05]  /*0370*/  IMAD.SHL.U32 R3, R0, 0x2, RZ ;  /* 0x0000000200037824 */ /* 0x000fca00078e00ff */
[----:B------:R-:W-:-:S04]  /*0380*/  SHF.R.U32.HI R3, RZ, 0x18, R3 ;  /* 0x00000018ff037819 */ /* 0x000fc80000011603 */
[----:B------:R-:W-:-:S13]  /*0390*/  ISETP.NE.U32.AND P0, PT, R3, RZ, PT ;  /* 0x000000ff0300720c */ /* 0x000fda0003f05070 */
[----:B------:R-:W-:Y:S05]  /*03a0*/  @P0 BRA `(.L_x_3) ;  /* 0x00000000002c0947 */ /* 0x000fea0003800000 */
[----:B------:R-:W-:-:S05]  /*03b0*/  IMAD.SHL.U32 R3, R0, 0x2, RZ ;  /* 0x0000000200037824 */ /* 0x000fca00078e00ff */
[----:B------:R-:W-:-:S13]  /*03c0*/  ISETP.NE.AND P0, PT, R3, RZ, PT ;  /* 0x000000ff0300720c */ /* 0x000fda0003f05270 */
[----:B------:R2:W3:Y:S01]  /*03d0*/  @!P0 MUFU.RCP R3, R0 ;  /* 0x0000000000038308 */ /* 0x0004e20000001000 */
[----:B------:R-:W-:Y:S05]  /*03e0*/  @!P0 BRA `(.L_x_4) ;  /* 0x0000000000a48947 */ /* 0x000fea0003800000 */
[----:B------:R-:W-:-:S04]  /*03f0*/  FFMA R5, R0, 1.84467440737095516160e+19, RZ ;  /* 0x5f80000000057823 */ /* 0x000fc800000000ff */
[----:B--2---:R-:W3:Y:S02]  /*0400*/  MUFU.RCP R0, R5 ;  /* 0x0000000500007308 */ /* 0x004ee40000001000 */
[----:B---3--:R-:W-:-:S04]  /*0410*/  FFMA R3, R5, R0, -1 ;  /* 0xbf80000005037423 */ /* 0x008fc80000000000 */
[----:B------:R-:W-:-:S04]  /*0420*/  FADD.FTZ R3, -R3, -RZ ;  /* 0x800000ff03037221 */ /* 0x000fc80000010100 */
[----:B------:R-:W-:-:S04]  /*0430*/  FFMA R0, R0, R3, R0 ;  /* 0x0000000300007223 */ /* 0x000fc80000000000 */
[----:B------:R-:W-:Y:S01]  /*0440*/  FFMA R3, R0, 1.84467440737095516160e+19, RZ ;  /* 0x5f80000000037823 */ /* 0x000fe200000000ff */
[----:B------:R-:W-:Y:S06]  /*0450*/  BRA `(.L_x_4) ;  /* 0x0000000000887947 */ /* 0x000fec0003800000 */
.L_x_3:
[----:B------:R-:W-:-:S05]  /*0460*/  VIADD R5, R3, 0xffffff03 ;  /* 0xffffff0303057836 */ /* 0x000fca0000000000 */
[----:B------:R-:W-:-:S13]  /*0470*/  ISETP.GT.U32.AND P0, PT, R5, 0x1, PT ;  /* 0x000000010500780c */ /* 0x000fda0003f04070 */
[----:B------:R-:W-:Y:S05]  /*0480*/  @P0 BRA `(.L_x_5) ;  /* 0x0000000000780947 */ /* 0x000fea0003800000 */
[----:B------:R-:W-:Y:S01]  /*0490*/  LOP3.LUT R8, R0, 0x7fffff, RZ, 0xc0, !PT ;  /* 0x007fffff00087812 */ /* 0x000fe200078ec0ff */
[----:B------:R-:W-:Y:S02]  /*04a0*/  HFMA2 R12, -RZ, RZ, 0, 1.78813934326171875e-07 ;  /* 0x00000003ff0c7431 */ /* 0x000fe400000001ff */
[----:B------:R-:W-:Y:S01]  /*04b0*/  VIADD R3, R3, 0xffffff04 ;  /* 0xffffff0403037836 */ /* 0x000fe20000000000 */
[----:B------:R-:W-:-:S04]  /*04c0*/  LOP3.LUT R8, R8, 0x3f800000, RZ, 0xfc, !PT ;  /* 0x3f80000008087812 */ /* 0x000fc800078efcff */
[----:B------:R-:W0:Y:S01]  /*04d0*/  MUFU.RCP R9, R8 ;  /* 0x0000000800097308 */ /* 0x000e220000001000 */
[----:B------:R-:W-:Y:S01]  /*04e0*/  SHF.L.U32 R13, R12, R5, RZ ;  /* 0x000000050c0d7219 */ /* 0x000fe200000006ff */
[----:B0-----:R-:W-:-:S04]  /*04f0*/  FFMA R10, R8, R9, -1 ;  /* 0xbf800000080a7423 */ /* 0x001fc80000000009 */
[----:B------:R-:W-:-:S04]  /*0500*/  FADD.FTZ R10, -R10, -RZ ;  /* 0x800000ff0a0a7221 */ /* 0x000fc80000010100 */
[CCC-:B------:R-:W-:Y:S01]  /*0510*/  FFMA.RM R11, R9.reuse, R10.reuse, R9.reuse ;  /* 0x0000000a090b7223 */ /* 0x1c0fe20000004009 */
[----:B------:R-:W-:-:S04]  /*0520*/  FFMA.RP R10, R9, R10, R9 ;  /* 0x0000000a090a7223 */ /* 0x000fc80000008009 */
[C---:B------:R-:W-:Y:S02]  /*0530*/  LOP3.LUT R9, R11.reuse, 0x7fffff, RZ, 0xc0, !PT ;  /* 0x007fffff0b097812 */ /* 0x040fe400078ec0ff */
[----:B------:R-:W-:Y:S02]  /*0540*/  FSETP.NEU.FTZ.AND P0, PT, R11, R10, PT ;  /* 0x0000000a0b00720b */ /* 0x000fe40003f1d000 */
[----:B------:R-:W-:Y:S02]  /*0550*/  LOP3.LUT R10, R9, 0x800000, RZ, 0xfc, !PT ;  /* 0x00800000090a7812 */ /* 0x000fe400078efcff */
[----:B------:R-:W-:Y:S02]  /*0560*/  SEL R9, RZ, 0xffffffff, !P0 ;  /* 0xffffffffff097807 */ /* 0x000fe40004000000 */
[----:B------:R-:W-:Y:S02]  /*0570*/  LOP3.LUT R8, R13, R10, RZ, 0xc0, !PT ;  /* 0x0000000a0d087212 */ /* 0x000fe400078ec0ff */
[----:B------:R-:W-:Y:S01]  /*0580*/  SHF.R.U32.HI R3, RZ, R3, R10 ;  /* 0x00000003ff037219 */ /* 0x000fe2000001160a */
[----:B------:R-:W-:Y:S01]  /*0590*/  IMAD.MOV R9, RZ, RZ, -R9 ;  /* 0x000000ffff097224 */ /* 0x000fe200078e0a09 */
[----:B------:R-:W-:-:S04]  /*05a0*/  SHF.R.U32.HI R8, RZ, R5, R8 ;  /* 0x00000005ff087219 */ /* 0x000fc80000011608 */
[----:B------:R-:W-:Y:S02]  /*05b0*/  LOP3.LUT P1, RZ, R9, R5, R10, 0xf8, !PT ;  /* 0x0000000509ff7212 */ /* 0x000fe4000782f80a */
[C---:B------:R-:W-:Y:S02]  /*05c0*/  LOP3.LUT P0, RZ, R8.reuse, 0x1, RZ, 0xc0, !PT ;  /* 0x0000000108ff7812 */ /* 0x040fe4000780c0ff */
[----:B------:R-:W-:-:S04]  /*05d0*/  LOP3.LUT P2, RZ, R8, 0x2, RZ, 0xc0, !PT ;  /* 0x0000000208ff7812 */ /* 0x000fc8000784c0ff */
[----:B------:R-:W-:Y:S02]  /*05e0*/  PLOP3.LUT P0, PT, P0, P1, P2, 0xe0, 0x0 ;  /* 0x000000000000781c */ /* 0x000fe40000703c20 */
[----:B------:R-:W-:Y:S02]  /*05f0*/  LOP3.LUT P1, RZ, R0, 0x7fffff, RZ, 0xc0, !PT ;  /* 0x007fffff00ff7812 */ /* 0x000fe4000782c0ff */
[----:B------:R-:W-:-:S05]  /*0600*/  SEL R5, RZ, 0x1, !P0 ;  /* 0x00000001ff057807 */ /* 0x000fca0004000000 */
[----:B------:R-:W-:-:S05]  /*0610*/  IMAD.MOV R5, RZ, RZ, -R5 ;  /* 0x000000ffff057224 */ /* 0x000fca00078e0a05 */
[----:B------:R-:W-:-:S13]  /*0620*/  ISETP.GE.AND P0, PT, R5, RZ, PT ;  /* 0x000000ff0500720c */ /* 0x000fda0003f06270 */
[----:B------:R-:W-:-:S05]  /*0630*/  @!P0 IADD3 R3, PT, PT, R3, 0x1, RZ ;  /* 0x0000000103038810 */ /* 0x000fca0007ffe0ff */
[----:B------:R-:W-:-:S05]  /*0640*/  @!P1 IMAD.SHL.U32 R3, R3, 0x2, RZ ;  /* 0x0000000203039824 */ /* 0x000fca00078e00ff */
[----:B------:R-:W-:Y:S01]  /*0650*/  LOP3.LUT R3, R3, 0x80000000, R0, 0xf8, !PT ;  /* 0x8000000003037812 */ /* 0x000fe200078ef800 */
[----:B------:R-:W-:Y:S06]  /*0660*/  BRA `(.L_x_4) ;  /* 0x0000000000047947 */ /* 0x000fec0003800000 */
.L_x_5:
[----:B------:R0:W1:Y:S02]  /*0670*/  MUFU.RCP R3, R0 ;  /* 0x0000000000037308 */ /* 0x0000640000001000 */
.L_x_4:
[----:B------:R-:W-:-:S04]  /*0680*/  IMAD.MOV.U32 R5, RZ, RZ, 0x0 ;  /* 0x00000000ff057424 */ /* 0x000fc800078e00ff */
[----:B0123--:R-:W-:Y:S05]  /*0690*/  RET.REL.NODEC R4 `(_Z14accuracy_scorePfS_S_ii) ;  /* 0xfffffff804587950 */ /* 0x00ffea0003c3ffff */
.L_x_6:
[----:B------:R-:W-:-:S00]  /*06a0*/  BRA `(.L_x_6) ;  /* 0xfffffffc00fc7947 */ /* 0x000fc0000383ffff */
[----:B------:R-:W-:-:S00]  /*06b0*/  NOP ;  /* 0x0000000000007918 */ /* 0x000fc00000000000 */
        /* <DEDUP_REMOVED lines=12> */
.L_x_7:


//--------------------- .nv.global.init           --------------------------
	.section	.nv.global.init,"aw",@progbits
.nv.global.init:
	.type		$str,@object
	.size		$str,(.L_0 - $str)
$str:
        /*0000*/ 	.byte	0x25, 0x66, 0x0a, 0x00
.L_0:


//--------------------- .nv.shared.reserved.0     --------------------------
	.section	.nv.shared.reserved.0,"aw",@nobits
	.weak		__nv_reservedSMEM_offset_0_alias
	.size		__nv_reservedSMEM_offset_0_alias, 0, 64
	.other		__nv_reservedSMEM_offset_0_alias,@"STO_CUDA_RESERVED_SHARED STV_DEFAULT"
__nv_reservedSMEM_offset_0_alias:
	.zero		0
	.zero		64


//--------------------- .nv.constant0._Z14accuracy_scorePfS_S_ii --------------------------
	.section	.nv.constant0._Z14accuracy_scorePfS_S_ii,"a",@progbits
	.sectionflags	@""
	.align	4
.nv.constant0._Z14accuracy_scorePfS_S_ii:
	.zero		928


//--------------------- SYMBOLS --------------------------

	.type		.nv.reservedSmem.offset0,@object
	.size		.nv.reservedSmem.offset0,0x4
	.type		vprintf,@function
